//
// Generated by NVIDIA NVVM Compiler
//
// Compiler Build ID: CL-36424714
// Cuda compilation tools, release 13.0, V13.0.88
// Based on NVVM 20.0.0
//

.version 9.0
.target sm_100
.address_size 64

	// .globl	_Z8testValsP3MapP5Coefs

.visible .entry _Z8testValsP3MapP5Coefs(
	.param .u64 .ptr .align 1 _Z8testValsP3MapP5Coefs_param_0,
	.param .u64 .ptr .align 1 _Z8testValsP3MapP5Coefs_param_1
)
{
	.reg .b32 	%r<3>;
	.reg .b64 	%rd<13>;

	ld.param.u64 	%rd1, [_Z8testValsP3MapP5Coefs_param_0];
	ld.param.u64 	%rd2, [_Z8testValsP3MapP5Coefs_param_1];
	cvta.to.global.u64 	%rd3, %rd2;
	cvta.to.global.u64 	%rd4, %rd1;
	mov.b32 	%r1, 42;
	st.global.u32 	[%rd4], %r1;
	ld.global.u64 	%rd5, [%rd4+8];
	cvta.to.global.u64 	%rd6, %rd5;
	mov.b64 	%rd7, 4609434218613702656;
	st.global.u64 	[%rd6], %rd7;
	ld.global.u64 	%rd8, [%rd4+24];
	cvta.to.global.u64 	%rd9, %rd8;
	mov.b32 	%r2, 5;
	st.global.u32 	[%rd9+80], %r2;
	ld.global.u64 	%rd10, [%rd3+40];
	cvta.to.global.u64 	%rd11, %rd10;
	mov.b64 	%rd12, 4614256656543962353;
	st.global.u64 	[%rd11+32], %rd12;
	ret;

}


// ===== COMPILED SASS (sm_100) =====

	.target	sm_100

	.elftype	@"ET_EXEC"


//--------------------- .note.nv.tkinfo           --------------------------
	.section	.note.nv.tkinfo,"",@"SHT_NOTE"
	.sectionflags	@"SHF_NOTE_NV_TKINFO"
	.tkinfo
        /*0018*/ 	.word	0x00000002
        /*0030*/ 	.string	""
        /*0030*/ 	.string	"ptxas"
        /*0030*/ 	.string	"Cuda compilation tools, release 13.0, V13.0.88"
        /*0030*/ 	.string	"Build cuda_13.0.r13.0/compiler.36424714_0"
        /*0030*/ 	.string	"-arch sm_100 -m 64 "



//--------------------- .note.nv.cuinfo           --------------------------
	.section	.note.nv.cuinfo,"",@"SHT_NOTE"
	.sectionflags	@"SHF_NOTE_NV_CUINFO"
        /*0018*/ 	.short	0x0002
        /*001a*/ 	.short	0x0064
        /*001c*/ 	.short	0x0082
	.zero		2


//--------------------- .nv.info                  --------------------------
	.section	.nv.info,"",@"SHT_CUDA_INFO"
	.align	4


	//----- nvinfo : EIATTR_REGCOUNT
	.align		4
        /*0000*/ 	.byte	0x04, 0x2f
        /*0002*/ 	.short	(.L_1 - .L_0)
	.align		4
.L_0:
        /*0004*/ 	.word	index@(_Z8testValsP3MapP5Coefs)
        /*0008*/ 	.word	0x00000014


	//----- nvinfo : EIATTR_FRAME_SIZE
	.align		4
.L_1:
        /*000c*/ 	.byte	0x04, 0x11
        /*000e*/ 	.short	(.L_3 - .L_2)
	.align		4
.L_2:
        /*0010*/ 	.word	index@(_Z8testValsP3MapP5Coefs)
        /*0014*/ 	.word	0x00000000


	//----- nvinfo : EIATTR_MIN_STACK_SIZE
	.align		4
.L_3:
        /*0018*/ 	.byte	0x04, 0x12
        /*001a*/ 	.short	(.L_5 - .L_4)
	.align		4
.L_4:
        /*001c*/ 	.word	index@(_Z8testValsP3MapP5Coefs)
        /*0020*/ 	.word	0x00000000
.L_5:


//--------------------- .nv.compat                --------------------------
	.section	.nv.compat,"",@"SHT_CUDA_COMPAT_INFO"
	.align	4
        /*0000*/ 	.byte	0x02, 0x09, 0x00, 0x00, 0x02, 0x02, 0x01, 0x00, 0x02, 0x05, 0x05, 0x00, 0x03, 0x07, 0x01, 0x01
        /*0010*/ 	.byte	0x02, 0x03, 0x00, 0x00, 0x02, 0x06, 0x01, 0x00, 0x04, 0x0b, 0x08, 0x00, 0x09, 0x00, 0x00, 0x00
        /*0020*/ 	.byte	0x00, 0x00, 0x00, 0x00


//--------------------- .nv.info._Z8testValsP3MapP5Coefs --------------------------
	.section	.nv.info._Z8testValsP3MapP5Coefs,"",@"SHT_CUDA_INFO"
	.sectionflags	@""
	.align	4


	//----- nvinfo : EIATTR_CUDA_API_VERSION
	.align		4
        /*0000*/ 	.byte	0x04, 0x37
        /*0002*/ 	.short	(.L_7 - .L_6)
.L_6:
        /*0004*/ 	.word	0x00000082


	//----- nvinfo : EIATTR_KPARAM_INFO
	.align		4
.L_7:
        /*0008*/ 	.byte	0x04, 0x17
        /*000a*/ 	.short	(.L_9 - .L_8)
.L_8:
        /*000c*/ 	.word	0x00000000
        /*0010*/ 	.short	0x0001
        /*0012*/ 	.short	0x0008
        /*0014*/ 	.byte	0x00, 0xf5, 0x21, 0x00


	//----- nvinfo : EIATTR_KPARAM_INFO
	.align		4
.L_9:
        /*0018*/ 	.byte	0x04, 0x17
        /*001a*/ 	.short	(.L_11 - .L_10)
.L_10:
        /*001c*/ 	.word	0x00000000
        /*0020*/ 	.short	0x0000
        /*0022*/ 	.short	0x0000
        /*0024*/ 	.byte	0x00, 0xf5, 0x21, 0x00


	//----- nvinfo : EIATTR_SPARSE_MMA_MASK
	.align		4
.L_11:
        /*0028*/ 	.byte	0x03, 0x50
        /*002a*/ 	.short	0x0000


	//----- nvinfo : EIATTR_MAXREG_COUNT
	.align		4
        /*002c*/ 	.byte	0x03, 0x1b
        /*002e*/ 	.short	0x00ff


	//----- nvinfo : EIATTR_MERCURY_ISA_VERSION
	.align		4
        /*0030*/ 	.byte	0x03, 0x5f
        /*0032*/ 	.short	0x0101


	//----- nvinfo : EIATTR_VRC_CTA_INIT_COUNT
	.align		4
        /*0034*/ 	.byte	0x02, 0x4a
	.zero		1
	.zero		1


	//----- nvinfo : EIATTR_EXIT_INSTR_OFFSETS
	.align		4
        /*0038*/ 	.byte	0x04, 0x1c
        /*003a*/ 	.short	(.L_13 - .L_12)


	//   ....[0]....
.L_12:
        /*003c*/ 	.word	0x00000110


	//----- nvinfo : EIATTR_CBANK_PARAM_SIZE
	.align		4
.L_13:
        /*0040*/ 	.byte	0x03, 0x19
        /*0042*/ 	.short	0x0010


	//----- nvinfo : EIATTR_PARAM_CBANK
	.align		4
        /*0044*/ 	.byte	0x04, 0x0a
        /*0046*/ 	.short	(.L_15 - .L_14)
	.align		4
.L_14:
        /*0048*/ 	.word	index@(.nv.constant0._Z8testValsP3MapP5Coefs)
        /*004c*/ 	.short	0x0380
        /*004e*/ 	.short	0x0010


	//----- nvinfo : EIATTR_SW_WAR
	.align		4
.L_15:
        /*0050*/ 	.byte	0x04, 0x36
        /*0052*/ 	.short	(.L_17 - .L_16)
.L_16:
        /*0054*/ 	.word	0x00000008
.L_17:


//--------------------- .nv.callgraph             --------------------------
	.section	.nv.callgraph,"",@"SHT_CUDA_CALLGRAPH"
	.align	4
	.sectionentsize	8
	.align		4
        /*0000*/ 	.word	0x00000000
	.align		4
        /*0004*/ 	.word	0xffffffff
	.align		4
        /*0008*/ 	.word	0x00000000
	.align		4
        /*000c*/ 	.word	0xfffffffe
	.align		4
        /*0010*/ 	.word	0x00000000
	.align		4
        /*0014*/ 	.word	0xfffffffd
	.align		4
        /*0018*/ 	.word	0x00000000
	.align		4
        /*001c*/ 	.word	0xfffffffc


//--------------------- .text._Z8testValsP3MapP5Coefs --------------------------
	.section	.text._Z8testValsP3MapP5Coefs,"ax",@progbits
	.align	128
        .global         _Z8testValsP3MapP5Coefs
        .type           _Z8testValsP3MapP5Coefs,@function
        .size           _Z8testValsP3MapP5Coefs,(.L_x_1 - _Z8testValsP3MapP5Coefs)
        .other          _Z8testValsP3MapP5Coefs,@"STO_CUDA_ENTRY STV_DEFAULT"
_Z8testValsP3MapP5Coefs:
.text._Z8testValsP3MapP5Coefs:
[----:B------:R-:W-:Y:S08]  /*0000*/  LDC R1, c[0x0][0x37c] ;  /* 0x0000df00ff017b82 */ /* 0x000ff00000000800 */
[----:B------:R-:W0:Y:S01]  /*0010*/  LDC.64 R2, c[0x0][0x380] ;  /* 0x0000e000ff027b82 */ /* 0x000e220000000a00 */
[----:B------:R-:W0:Y:S02]  /*0020*/  LDCU.64 UR4, c[0x0][0x358] ;  /* 0x00006b00ff0477ac */ /* 0x000e240008000a00 */
[----:B0-----:R-:W2:Y:S01]  /*0030*/  LDG.E.64 R4, desc[UR4][R2.64+0x8] ;  /* 0x0000080402047981 */ /* 0x001ea2000c1e1b00 */
[----:B------:R-:W-:-:S02]  /*0040*/  HFMA2 R11, -RZ, RZ, 1.9921875, 0 ;  /* 0x3ff80000ff0b7431 */ /* 0x000fc400000001ff */
[----:B------:R-:W-:Y:S02]  /*0050*/  IMAD.MOV.U32 R15, RZ, RZ, 0x2a ;  /* 0x0000002aff0f7424 */ /* 0x000fe400078e00ff */
[----:B------:R-:W-:-:S03]  /*0060*/  IMAD.MOV.U32 R10, RZ, RZ, 0x0 ;  /* 0x00000000ff0a7424 */ /* 0x000fc600078e00ff */
[----:B------:R-:W-:Y:S01]  /*0070*/  STG.E desc[UR4][R2.64], R15 ;  /* 0x0000000f02007986 */ /* 0x000fe2000c101904 */
[----:B------:R-:W0:Y:S03]  /*0080*/  LDC.64 R8, c[0x0][0x388] ;  /* 0x0000e200ff087b82 */ /* 0x000e260000000a00 */
[----:B--2---:R-:W-:Y:S04]  /*0090*/  STG.E.64 desc[UR4][R4.64], R10 ;  /* 0x0000000a04007986 */ /* 0x004fe8000c101b04 */
[----:B------:R-:W2:Y:S01]  /*00a0*/  LDG.E.64 R6, desc[UR4][R2.64+0x18] ;  /* 0x0000180402067981 */ /* 0x000ea2000c1e1b00 */
[----:B------:R-:W-:Y:S02]  /*00b0*/  IMAD.MOV.U32 R17, RZ, RZ, 0x5 ;  /* 0x00000005ff117424 */ /* 0x000fe400078e00ff */
[----:B------:R-:W-:Y:S01]  /*00c0*/  HFMA2 R12, -RZ, RZ, 62.25, -79.0625 ;  /* 0x53c8d4f1ff0c7431 */ /* 0x000fe200000001ff */
[----:B------:R-:W-:-:S02]  /*00d0*/  MOV R13, 0x400921fb ;  /* 0x400921fb000d7802 */ /* 0x000fc40000000f00 */
[----:B--2---:R-:W-:Y:S04]  /*00e0*/  STG.E desc[UR4][R6.64+0x50], R17 ;  /* 0x0000501106007986 */ /* 0x004fe8000c101904 */
[----:B0-----:R-:W2:Y:S04]  /*00f0*/  LDG.E.64 R8, desc[UR4][R8.64+0x28] ;  /* 0x0000280408087981 */ /* 0x001ea8000c1e1b00 */
[----:B--2---:R-:W-:Y:S01]  /*0100*/  STG.E.64 desc[UR4][R8.64+0x20], R12 ;  /* 0x0000200c08007986 */ /* 0x004fe2000c101b04 */
[----:B------:R-:W-:Y:S05]  /*0110*/  EXIT ;  /* 0x000000000000794d */ /* 0x000fea0003800000 */
.L_x_0:
[----:B------:R-:W-:-:S00]  /*0120*/  BRA `(.L_x_0) ;  /* 0xfffffffc00fc7947 */ /* 0x000fc0000383ffff */
[----:B------:R-:W-:-:S00]  /*0130*/  NOP ;  /* 0x0000000000007918 */ /* 0x000fc00000000000 */
        /* <DEDUP_REMOVED lines=12> */
.L_x_1:


//--------------------- .nv.shared.reserved.0     --------------------------
	.section	.nv.shared.reserved.0,"aw",@nobits
	.weak		__nv_reservedSMEM_offset_0_alias
	.size		__nv_reservedSMEM_offset_0_alias, 0, 64
	.other		__nv_reservedSMEM_offset_0_alias,@"STO_CUDA_RESERVED_SHARED STV_DEFAULT"
__nv_reservedSMEM_offset_0_alias:
	.zero		0
	.zero		64


//--------------------- .nv.constant0._Z8testValsP3MapP5Coefs --------------------------
	.section	.nv.constant0._Z8testValsP3MapP5Coefs,"a",@progbits
	.sectionflags	@""
	.align	4
.nv.constant0._Z8testValsP3MapP5Coefs:
	.zero		912


//--------------------- SYMBOLS --------------------------

	.type		.nv.reservedSmem.offset0,@object
	.size		.nv.reservedSmem.offset0,0x4
